//
// Generated by NVIDIA NVVM Compiler
//
// Compiler Build ID: CL-36424714
// Cuda compilation tools, release 13.0, V13.0.88
// Based on NVVM 20.0.0
//

.version 9.0
.target sm_100
.address_size 64

	// .globl	_Z9addVectoriPfS_

.visible .entry _Z9addVectoriPfS_(
	.param .u32 _Z9addVectoriPfS__param_0,
	.param .u64 .ptr .align 1 _Z9addVectoriPfS__param_1,
	.param .u64 .ptr .align 1 _Z9addVectoriPfS__param_2
)
{
	.reg .pred 	%p<2>;
	.reg .b32 	%r<6>;
	.reg .b32 	%f<4>;
	.reg .b64 	%rd<8>;

	ld.param.u32 	%r2, [_Z9addVectoriPfS__param_0];
	ld.param.u64 	%rd1, [_Z9addVectoriPfS__param_1];
	ld.param.u64 	%rd2, [_Z9addVectoriPfS__param_2];
	mov.u32 	%r3, %ctaid.x;
	mov.u32 	%r4, %ntid.x;
	mov.u32 	%r5, %tid.x;
	mad.lo.s32 	%r1, %r3, %r4, %r5;
	setp.ge.s32 	%p1, %r1, %r2;
	@%p1 bra 	$L__BB0_2;
	cvta.to.global.u64 	%rd3, %rd1;
	cvta.to.global.u64 	%rd4, %rd2;
	mul.wide.s32 	%rd5, %r1, 4;
	add.s64 	%rd6, %rd3, %rd5;
	ld.global.f32 	%f1, [%rd6];
	add.s64 	%rd7, %rd4, %rd5;
	ld.global.f32 	%f2, [%rd7];
	add.f32 	%f3, %f1, %f2;
	st.global.f32 	[%rd7], %f3;
$L__BB0_2:
	ret;

}


// ===== COMPILED SASS (sm_100) =====

	.target	sm_100

	.elftype	@"ET_EXEC"


//--------------------- .note.nv.tkinfo           --------------------------
	.section	.note.nv.tkinfo,"",@"SHT_NOTE"
	.sectionflags	@"SHF_NOTE_NV_TKINFO"
	.tkinfo
        /*0018*/ 	.word	0x00000002
        /*0030*/ 	.string	""
        /*0030*/ 	.string	"ptxas"
        /*0030*/ 	.string	"Cuda compilation tools, release 13.0, V13.0.88"
        /*0030*/ 	.string	"Build cuda_13.0.r13.0/compiler.36424714_0"
        /*0030*/ 	.string	"-arch sm_100 -m 64 "



//--------------------- .note.nv.cuinfo           --------------------------
	.section	.note.nv.cuinfo,"",@"SHT_NOTE"
	.sectionflags	@"SHF_NOTE_NV_CUINFO"
        /*0018*/ 	.short	0x0002
        /*001a*/ 	.short	0x0064
        /*001c*/ 	.short	0x0082
	.zero		2


//--------------------- .nv.info                  --------------------------
	.section	.nv.info,"",@"SHT_CUDA_INFO"
	.align	4


	//----- nvinfo : EIATTR_REGCOUNT
	.align		4
        /*0000*/ 	.byte	0x04, 0x2f
        /*0002*/ 	.short	(.L_1 - .L_0)
	.align		4
.L_0:
        /*0004*/ 	.word	index@(_Z9addVectoriPfS_)
        /*0008*/ 	.word	0x0000000a


	//----- nvinfo : EIATTR_FRAME_SIZE
	.align		4
.L_1:
        /*000c*/ 	.byte	0x04, 0x11
        /*000e*/ 	.short	(.L_3 - .L_2)
	.align		4
.L_2:
        /*0010*/ 	.word	index@(_Z9addVectoriPfS_)
        /*0014*/ 	.word	0x00000000


	//----- nvinfo : EIATTR_MIN_STACK_SIZE
	.align		4
.L_3:
        /*0018*/ 	.byte	0x04, 0x12
        /*001a*/ 	.short	(.L_5 - .L_4)
	.align		4
.L_4:
        /*001c*/ 	.word	index@(_Z9addVectoriPfS_)
        /*0020*/ 	.word	0x00000000
.L_5:


//--------------------- .nv.compat                --------------------------
	.section	.nv.compat,"",@"SHT_CUDA_COMPAT_INFO"
	.align	4
        /*0000*/ 	.byte	0x02, 0x09, 0x00, 0x00, 0x02, 0x02, 0x01, 0x00, 0x02, 0x05, 0x05, 0x00, 0x03, 0x07, 0x01, 0x01
        /*0010*/ 	.byte	0x02, 0x03, 0x00, 0x00, 0x02, 0x06, 0x01, 0x00, 0x04, 0x0b, 0x08, 0x00, 0x09, 0x00, 0x00, 0x00
        /*0020*/ 	.byte	0x00, 0x00, 0x00, 0x00


//--------------------- .nv.info._Z9addVectoriPfS_ --------------------------
	.section	.nv.info._Z9addVectoriPfS_,"",@"SHT_CUDA_INFO"
	.sectionflags	@""
	.align	4


	//----- nvinfo : EIATTR_CUDA_API_VERSION
	.align		4
        /*0000*/ 	.byte	0x04, 0x37
        /*0002*/ 	.short	(.L_7 - .L_6)
.L_6:
        /*0004*/ 	.word	0x00000082


	//----- nvinfo : EIATTR_KPARAM_INFO
	.align		4
.L_7:
        /*0008*/ 	.byte	0x04, 0x17
        /*000a*/ 	.short	(.L_9 - .L_8)
.L_8:
        /*000c*/ 	.word	0x00000000
        /*0010*/ 	.short	0x0002
        /*0012*/ 	.short	0x0010
        /*0014*/ 	.byte	0x00, 0xf5, 0x21, 0x00


	//----- nvinfo : EIATTR_KPARAM_INFO
	.align		4
.L_9:
        /*0018*/ 	.byte	0x04, 0x17
        /*001a*/ 	.short	(.L_11 - .L_10)
.L_10:
        /*001c*/ 	.word	0x00000000
        /*0020*/ 	.short	0x0001
        /*0022*/ 	.short	0x0008
        /*0024*/ 	.byte	0x00, 0xf5, 0x21, 0x00


	//----- nvinfo : EIATTR_KPARAM_INFO
	.align		4
.L_11:
        /*0028*/ 	.byte	0x04, 0x17
        /*002a*/ 	.short	(.L_13 - .L_12)
.L_12:
        /*002c*/ 	.word	0x00000000
        /*0030*/ 	.short	0x0000
        /*0032*/ 	.short	0x0000
        /*0034*/ 	.byte	0x00, 0xf0, 0x11, 0x00


	//----- nvinfo : EIATTR_SPARSE_MMA_MASK
	.align		4
.L_13:
        /*0038*/ 	.byte	0x03, 0x50
        /*003a*/ 	.short	0x0000


	//----- nvinfo : EIATTR_MAXREG_COUNT
	.align		4
        /*003c*/ 	.byte	0x03, 0x1b
        /*003e*/ 	.short	0x00ff


	//----- nvinfo : EIATTR_MERCURY_ISA_VERSION
	.align		4
        /*0040*/ 	.byte	0x03, 0x5f
        /*0042*/ 	.short	0x0101


	//----- nvinfo : EIATTR_VRC_CTA_INIT_COUNT
	.align		4
        /*0044*/ 	.byte	0x02, 0x4a
	.zero		1
	.zero		1


	//----- nvinfo : EIATTR_EXIT_INSTR_OFFSETS
	.align		4
        /*0048*/ 	.byte	0x04, 0x1c
        /*004a*/ 	.short	(.L_15 - .L_14)


	//   ....[0]....
.L_14:
        /*004c*/ 	.word	0x00000070


	//   ....[1]....
        /*0050*/ 	.word	0x00000110


	//----- nvinfo : EIATTR_CBANK_PARAM_SIZE
	.align		4
.L_15:
        /*0054*/ 	.byte	0x03, 0x19
        /*0056*/ 	.short	0x0018


	//----- nvinfo : EIATTR_PARAM_CBANK
	.align		4
        /*0058*/ 	.byte	0x04, 0x0a
        /*005a*/ 	.short	(.L_17 - .L_16)
	.align		4
.L_16:
        /*005c*/ 	.word	index@(.nv.constant0._Z9addVectoriPfS_)
        /*0060*/ 	.short	0x0380
        /*0062*/ 	.short	0x0018


	//----- nvinfo : EIATTR_SW_WAR
	.align		4
.L_17:
        /*0064*/ 	.byte	0x04, 0x36
        /*0066*/ 	.short	(.L_19 - .L_18)
.L_18:
        /*0068*/ 	.word	0x00000008
.L_19:


//--------------------- .nv.callgraph             --------------------------
	.section	.nv.callgraph,"",@"SHT_CUDA_CALLGRAPH"
	.align	4
	.sectionentsize	8
	.align		4
        /*0000*/ 	.word	0x00000000
	.align		4
        /*0004*/ 	.word	0xffffffff
	.align		4
        /*0008*/ 	.word	0x00000000
	.align		4
        /*000c*/ 	.word	0xfffffffe
	.align		4
        /*0010*/ 	.word	0x00000000
	.align		4
        /*0014*/ 	.word	0xfffffffd
	.align		4
        /*0018*/ 	.word	0x00000000
	.align		4
        /*001c*/ 	.word	0xfffffffc


//--------------------- .text._Z9addVectoriPfS_   --------------------------
	.section	.text._Z9addVectoriPfS_,"ax",@progbits
	.align	128
        .global         _Z9addVectoriPfS_
        .type           _Z9addVectoriPfS_,@function
        .size           _Z9addVectoriPfS_,(.L_x_1 - _Z9addVectoriPfS_)
        .other          _Z9addVectoriPfS_,@"STO_CUDA_ENTRY STV_DEFAULT"
_Z9addVectoriPfS_:
.text._Z9addVectoriPfS_:
[----:B------:R-:W-:Y:S01]  /*0000*/  LDC R1, c[0x0][0x37c] ;  /* 0x0000df00ff017b82 */ /* 0x000fe20000000800 */
[----:B------:R-:W0:Y:S07]  /*0010*/  S2R R0, SR_TID.X ;  /* 0x0000000000007919 */ /* 0x000e2e0000002100 */
[----:B------:R-:W0:Y:S01]  /*0020*/  S2UR UR4, SR_CTAID.X ;  /* 0x00000000000479c3 */ /* 0x000e220000002500 */
[----:B------:R-:W1:Y:S07]  /*0030*/  LDCU UR5, c[0x0][0x380] ;  /* 0x00007000ff0577ac */ /* 0x000e6e0008000800 */
[----:B------:R-:W0:Y:S02]  /*0040*/  LDC R7, c[0x0][0x360] ;  /* 0x0000d800ff077b82 */ /* 0x000e240000000800 */
[----:B0-----:R-:W-:-:S05]  /*0050*/  IMAD R7, R7, UR4, R0 ;  /* 0x0000000407077c24 */ /* 0x001fca000f8e0200 */
[----:B-1----:R-:W-:-:S13]  /*0060*/  ISETP.GE.AND P0, PT, R7, UR5, PT ;  /* 0x0000000507007c0c */ /* 0x002fda000bf06270 */
[----:B------:R-:W-:Y:S05]  /*0070*/  @P0 EXIT ;  /* 0x000000000000094d */ /* 0x000fea0003800000 */
[----:B------:R-:W0:Y:S01]  /*0080*/  LDC.64 R2, c[0x0][0x388] ;  /* 0x0000e200ff027b82 */ /* 0x000e220000000a00 */
[----:B------:R-:W1:Y:S07]  /*0090*/  LDCU.64 UR4, c[0x0][0x358] ;  /* 0x00006b00ff0477ac */ /* 0x000e6e0008000a00 */
[----:B------:R-:W2:Y:S01]  /*00a0*/  LDC.64 R4, c[0x0][0x390] ;  /* 0x0000e400ff047b82 */ /* 0x000ea20000000a00 */
[----:B0-----:R-:W-:-:S06]  /*00b0*/  IMAD.WIDE R2, R7, 0x4, R2 ;  /* 0x0000000407027825 */ /* 0x001fcc00078e0202 */
[----:B-1----:R-:W3:Y:S01]  /*00c0*/  LDG.E R2, desc[UR4][R2.64] ;  /* 0x0000000402027981 */ /* 0x002ee2000c1e1900 */
[----:B--2---:R-:W-:-:S05]  /*00d0*/  IMAD.WIDE R4, R7, 0x4, R4 ;  /* 0x0000000407047825 */ /* 0x004fca00078e0204 */
[----:B------:R-:W3:Y:S02]  /*00e0*/  LDG.E R7, desc[UR4][R4.64] ;  /* 0x0000000404077981 */ /* 0x000ee4000c1e1900 */
[----:B---3--:R-:W-:-:S05]  /*00f0*/  FADD R7, R2, R7 ;  /* 0x0000000702077221 */ /* 0x008fca0000000000 */
[----:B------:R-:W-:Y:S01]  /*0100*/  STG.E desc[UR4][R4.64], R7 ;  /* 0x0000000704007986 */ /* 0x000fe2000c101904 */
[----:B------:R-:W-:Y:S05]  /*0110*/  EXIT ;  /* 0x000000000000794d */ /* 0x000fea0003800000 */
.L_x_0:
[----:B------:R-:W-:-:S00]  /*0120*/  BRA `(.L_x_0) ;  /* 0xfffffffc00fc7947 */ /* 0x000fc0000383ffff */
[----:B------:R-:W-:-:S00]  /*0130*/  NOP ;  /* 0x0000000000007918 */ /* 0x000fc00000000000 */
        /* <DEDUP_REMOVED lines=12> */
.L_x_1:


//--------------------- .nv.shared.reserved.0     --------------------------
	.section	.nv.shared.reserved.0,"aw",@nobits
	.weak		__nv_reservedSMEM_offset_0_alias
	.size		__nv_reservedSMEM_offset_0_alias, 0, 64
	.other		__nv_reservedSMEM_offset_0_alias,@"STO_CUDA_RESERVED_SHARED STV_DEFAULT"
__nv_reservedSMEM_offset_0_alias:
	.zero		0
	.zero		64


//--------------------- .nv.constant0._Z9addVectoriPfS_ --------------------------
	.section	.nv.constant0._Z9addVectoriPfS_,"a",@progbits
	.sectionflags	@""
	.align	4
.nv.constant0._Z9addVectoriPfS_:
	.zero		920


//--------------------- SYMBOLS --------------------------

	.type		.nv.reservedSmem.offset0,@object
	.size		.nv.reservedSmem.offset0,0x4
